	.headerflags	@"EF_CUDA_TEXMODE_UNIFIED EF_CUDA_64BIT_ADDRESS EF_CUDA_ACCELERATORS EF_CUDA_SM90 EF_CUDA_VIRTUAL_SM(EF_CUDA_SM90)"
	.elftype	@"ET_EXEC"


//--------------------- .nv.info                  --------------------------
	.section	.nv.info,"",@"SHT_CUDA_INFO"
	.align	4


	//----- nvinfo : EIATTR_REGCOUNT
	.align		4
        /*0000*/ 	.byte	0x04, 0x2f
        /*0002*/ 	.short	(.L_3 - .L_2)
	.align		4
.L_2:
        /*0004*/ 	.word	index@(triton_poi_fused__native_batch_norm_legit_no_training_add_relu_17)
        /*0008*/ 	.word	0x0000001c


	//----- nvinfo : EIATTR_MIN_STACK_SIZE
	.align		4
.L_3:
        /*000c*/ 	.byte	0x04, 0x12
        /*000e*/ 	.short	(.L_5 - .L_4)
	.align		4
.L_4:
        /*0010*/ 	.word	index@(triton_poi_fused__native_batch_norm_legit_no_training_add_relu_17)
        /*0014*/ 	.word	0x00000000


	//----- nvinfo : EIATTR_FRAME_SIZE
	.align		4
.L_5:
        /*0018*/ 	.byte	0x04, 0x11
        /*001a*/ 	.short	(.L_7 - .L_6)
	.align		4
.L_6:
        /*001c*/ 	.word	index@(triton_poi_fused__native_batch_norm_legit_no_training_add_relu_17)
        /*0020*/ 	.word	0x00000000


	//----- nvinfo : EIATTR_MIN_STACK_SIZE
	.align		4
.L_7:
        /*0024*/ 	.byte	0x04, 0x12
        /*0026*/ 	.short	(.L_9 - .L_8)
	.align		4
.L_8:
        /*0028*/ 	.word	index@(triton_poi_fused__native_batch_norm_legit_no_training_add_relu_17)
        /*002c*/ 	.word	0x00000000
.L_9:


//--------------------- .nv.info.triton_poi_fused__native_batch_norm_legit_no_training_add_relu_17 --------------------------
	.section	.nv.info.triton_poi_fused__native_batch_norm_legit_no_training_add_relu_17,"",@"SHT_CUDA_INFO"
	.sectionflags	@""
	.align	4


	//----- nvinfo : EIATTR_CUDA_API_VERSION
	.align		4
        /*0000*/ 	.byte	0x04, 0x37
        /*0002*/ 	.short	(.L_11 - .L_10)
.L_10:
        /*0004*/ 	.word	0x0000007c


	//----- nvinfo : EIATTR_KPARAM_INFO
	.align		4
.L_11:
        /*0008*/ 	.byte	0x04, 0x17
        /*000a*/ 	.short	(.L_13 - .L_12)
.L_12:
        /*000c*/ 	.word	0x00000000
        /*0010*/ 	.short	0x000b
        /*0012*/ 	.short	0x0058
        /*0014*/ 	.byte	0x00, 0xf0, 0x11, 0x00


	//----- nvinfo : EIATTR_KPARAM_INFO
	.align		4
.L_13:
        /*0018*/ 	.byte	0x04, 0x17
        /*001a*/ 	.short	(.L_15 - .L_14)
.L_14:
        /*001c*/ 	.word	0x00000000
        /*0020*/ 	.short	0x000a
        /*0022*/ 	.short	0x0050
        /*0024*/ 	.byte	0x00, 0xf4, 0x21, 0x00


	//----- nvinfo : EIATTR_KPARAM_INFO
	.align		4
.L_15:
        /*0028*/ 	.byte	0x04, 0x17
        /*002a*/ 	.short	(.L_17 - .L_16)
.L_16:
        /*002c*/ 	.word	0x00000000
        /*0030*/ 	.short	0x0009
        /*0032*/ 	.short	0x0048
        /*0034*/ 	.byte	0x00, 0xf4, 0x21, 0x00


	//----- nvinfo : EIATTR_KPARAM_INFO
	.align		4
.L_17:
        /*0038*/ 	.byte	0x04, 0x17
        /*003a*/ 	.short	(.L_19 - .L_18)
.L_18:
        /*003c*/ 	.word	0x00000000
        /*0040*/ 	.short	0x0008
        /*0042*/ 	.short	0x0040
        /*0044*/ 	.byte	0x00, 0xf4, 0x21, 0x00


	//----- nvinfo : EIATTR_KPARAM_INFO
	.align		4
.L_19:
        /*0048*/ 	.byte	0x04, 0x17
        /*004a*/ 	.short	(.L_21 - .L_20)
.L_20:
        /*004c*/ 	.word	0x00000000
        /*0050*/ 	.short	0x0007
        /*0052*/ 	.short	0x0038
        /*0054*/ 	.byte	0x00, 0xf4, 0x21, 0x00


	//----- nvinfo : EIATTR_KPARAM_INFO
	.align		4
.L_21:
        /*0058*/ 	.byte	0x04, 0x17
        /*005a*/ 	.short	(.L_23 - .L_22)
.L_22:
        /*005c*/ 	.word	0x00000000
        /*0060*/ 	.short	0x0006
        /*0062*/ 	.short	0x0030
        /*0064*/ 	.byte	0x00, 0xf4, 0x21, 0x00


	//----- nvinfo : EIATTR_KPARAM_INFO
	.align		4
.L_23:
        /*0068*/ 	.byte	0x04, 0x17
        /*006a*/ 	.short	(.L_25 - .L_24)
.L_24:
        /*006c*/ 	.word	0x00000000
        /*0070*/ 	.short	0x0005
        /*0072*/ 	.short	0x0028
        /*0074*/ 	.byte	0x00, 0xf4, 0x21, 0x00


	//----- nvinfo : EIATTR_KPARAM_INFO
	.align		4
.L_25:
        /*0078*/ 	.byte	0x04, 0x17
        /*007a*/ 	.short	(.L_27 - .L_26)
.L_26:
        /*007c*/ 	.word	0x00000000
        /*0080*/ 	.short	0x0004
        /*0082*/ 	.short	0x0020
        /*0084*/ 	.byte	0x00, 0xf4, 0x21, 0x00


	//----- nvinfo : EIATTR_KPARAM_INFO
	.align		4
.L_27:
        /*0088*/ 	.byte	0x04, 0x17
        /*008a*/ 	.short	(.L_29 - .L_28)
.L_28:
        /*008c*/ 	.word	0x00000000
        /*0090*/ 	.short	0x0003
        /*0092*/ 	.short	0x0018
        /*0094*/ 	.byte	0x00, 0xf4, 0x21, 0x00


	//----- nvinfo : EIATTR_KPARAM_INFO
	.align		4
.L_29:
        /*0098*/ 	.byte	0x04, 0x17
        /*009a*/ 	.short	(.L_31 - .L_30)
.L_30:
        /*009c*/ 	.word	0x00000000
        /*00a0*/ 	.short	0x0002
        /*00a2*/ 	.short	0x0010
        /*00a4*/ 	.byte	0x00, 0xf4, 0x21, 0x00


	//----- nvinfo : EIATTR_KPARAM_INFO
	.align		4
.L_31:
        /*00a8*/ 	.byte	0x04, 0x17
        /*00aa*/ 	.short	(.L_33 - .L_32)
.L_32:
        /*00ac*/ 	.word	0x00000000
        /*00b0*/ 	.short	0x0001
        /*00b2*/ 	.short	0x0008
        /*00b4*/ 	.byte	0x00, 0xf4, 0x21, 0x00


	//----- nvinfo : EIATTR_KPARAM_INFO
	.align		4
.L_33:
        /*00b8*/ 	.byte	0x04, 0x17
        /*00ba*/ 	.short	(.L_35 - .L_34)
.L_34:
        /*00bc*/ 	.word	0x00000000
        /*00c0*/ 	.short	0x0000
        /*00c2*/ 	.short	0x0000
        /*00c4*/ 	.byte	0x00, 0xf4, 0x21, 0x00


	//----- nvinfo : EIATTR_SPARSE_MMA_MASK
	.align		4
.L_35:
        /*00c8*/ 	.byte	0x03, 0x50
        /*00ca*/ 	.short	0x0000


	//----- nvinfo : EIATTR_MAXREG_COUNT
	.align		4
        /*00cc*/ 	.byte	0x03, 0x1b
        /*00ce*/ 	.short	0x00ff


	//----- nvinfo : EIATTR_EXIT_INSTR_OFFSETS
	.align		4
        /*00d0*/ 	.byte	0x04, 0x1c
        /*00d2*/ 	.short	(.L_37 - .L_36)


	//   ....[0]....
.L_36:
        /*00d4*/ 	.word	0x000004a0


	//----- nvinfo : EIATTR_REQNTID
	.align		4
.L_37:
        /*00d8*/ 	.byte	0x04, 0x10
        /*00da*/ 	.short	(.L_39 - .L_38)
.L_38:
        /*00dc*/ 	.word	0x00000080
        /*00e0*/ 	.word	0x00000001
        /*00e4*/ 	.word	0x00000001


	//----- nvinfo : EIATTR_CBANK_PARAM_SIZE
	.align		4
.L_39:
        /*00e8*/ 	.byte	0x03, 0x19
        /*00ea*/ 	.short	0x005c


	//----- nvinfo : EIATTR_PARAM_CBANK
	.align		4
        /*00ec*/ 	.byte	0x04, 0x0a
        /*00ee*/ 	.short	(.L_41 - .L_40)
	.align		4
.L_40:
        /*00f0*/ 	.word	index@(.nv.constant0.triton_poi_fused__native_batch_norm_legit_no_training_add_relu_17)
        /*00f4*/ 	.short	0x0210
        /*00f6*/ 	.short	0x005c


	//----- nvinfo : EIATTR_SW_WAR
	.align		4
.L_41:
        /*00f8*/ 	.byte	0x04, 0x36
        /*00fa*/ 	.short	(.L_43 - .L_42)
.L_42:
        /*00fc*/ 	.word	0x00000008
.L_43:


//--------------------- .nv.callgraph             --------------------------
	.section	.nv.callgraph,"",@"SHT_CUDA_CALLGRAPH"
	.align	4
	.sectionentsize	8
	.align		4
        /*0000*/ 	.word	0x00000000
	.align		4
        /*0004*/ 	.word	0xffffffff
	.align		4
        /*0008*/ 	.word	0x00000000
	.align		4
        /*000c*/ 	.word	0xfffffffe
	.align		4
        /*0010*/ 	.word	0x00000000
	.align		4
        /*0014*/ 	.word	0xfffffffd
	.align		4
        /*0018*/ 	.word	0x00000000
	.align		4
        /*001c*/ 	.word	0xfffffffc


//--------------------- .nv.constant4             --------------------------
	.section	.nv.constant4,"a",@progbits
	.align	8
	.align		8
.nv.constant4:
        /*0000*/ 	.dword	_$_str
	.align		8
        /*0008*/ 	.dword	_$_str_$_2


//--------------------- .text.triton_poi_fused__native_batch_norm_legit_no_training_add_relu_17 --------------------------
	.section	.text.triton_poi_fused__native_batch_norm_legit_no_training_add_relu_17,"ax",@progbits
	.align	128
        .global         triton_poi_fused__native_batch_norm_legit_no_training_add_relu_17
        .type           triton_poi_fused__native_batch_norm_legit_no_training_add_relu_17,@function
        .size           triton_poi_fused__native_batch_norm_legit_no_training_add_relu_17,(.L_x_1 - triton_poi_fused__native_batch_norm_legit_no_training_add_relu_17)
        .other          triton_poi_fused__native_batch_norm_legit_no_training_add_relu_17,@"STO_CUDA_ENTRY STV_DEFAULT"
triton_poi_fused__native_batch_norm_legit_no_training_add_relu_17:
.text.triton_poi_fused__native_batch_norm_legit_no_training_add_relu_17:
[----:B------:R-:W-:Y:S01]  /*0000*/  LDC R1, c[0x0][0x28] ;  /* 0x00000a00ff017b82 */ /* 0x000fe20000000800 */
[----:B------:R-:W1:Y:S07]  /*0010*/  S2R R10, SR_TID.X ;  /* 0x00000000000a7919 */ /* 0x000e6e0000002100 */
[----:B------:R-:W2:Y:S01]  /*0020*/  LDC.64 R14, c[0x0][0x228] ;  /* 0x00008a00ff0e7b82 */ /* 0x000ea20000000a00 */
[----:B------:R-:W-:Y:S01]  /*0030*/  ULDC.64 UR4, c[0x0][0x208] ;  /* 0x0000820000047ab9 */ /* 0x000fe20000000a00 */
[----:B------:R-:W3:Y:S06]  /*0040*/  S2R R3, SR_CTAID.X ;  /* 0x0000000000037919 */ /* 0x000eec0000002500 */
[----:B------:R-:W4:Y:S08]  /*0050*/  LDC.64 R22, c[0x0][0x250] ;  /* 0x00009400ff167b82 */ /* 0x000f300000000a00 */
[----:B------:R-:W5:Y:S08]  /*0060*/  LDC.64 R18, c[0x0][0x248] ;  /* 0x00009200ff127b82 */ /* 0x000f700000000a00 */
[----:B------:R-:W5:Y:S01]  /*0070*/  LDC.64 R24, c[0x0][0x218] ;  /* 0x00008600ff187b82 */ /* 0x000f620000000a00 */
[----:B-1----:R-:W-:-:S07]  /*0080*/  LOP3.LUT R10, R10, 0x7f, RZ, 0xc0, !PT ;  /* 0x0000007f0a0a7812 */ /* 0x002fce00078ec0ff */
[----:B------:R-:W1:Y:S01]  /*0090*/  LDC.64 R16, c[0x0][0x220] ;  /* 0x00008800ff107b82 */ /* 0x000e620000000a00 */
[----:B---3--:R-:W-:Y:S02]  /*00a0*/  SHF.R.S32.HI R0, RZ, 0x18, R3 ;  /* 0x00000018ff007819 */ /* 0x008fe40000011403 */
[----:B------:R-:W-:Y:S02]  /*00b0*/  LEA R10, R3, R10, 0x7 ;  /* 0x0000000a030a7211 */ /* 0x000fe400078e38ff */
[----:B------:R-:W-:-:S03]  /*00c0*/  SGXT R3, R0, 0x1 ;  /* 0x000000010003781a */ /* 0x000fc60000000200 */
[----:B------:R-:W3:Y:S01]  /*00d0*/  LDC.64 R20, c[0x0][0x240] ;  /* 0x00009000ff147b82 */ /* 0x000ee20000000a00 */
[----:B------:R-:W-:-:S04]  /*00e0*/  LEA.HI R3, R3, R10, RZ, 0x8 ;  /* 0x0000000a03037211 */ /* 0x000fc800078f40ff */
[----:B------:R-:W-:-:S03]  /*00f0*/  LOP3.LUT R3, R3, 0xffffff00, RZ, 0xc0, !PT ;  /* 0xffffff0003037812 */ /* 0x000fc600078ec0ff */
[----:B------:R-:W3:Y:S01]  /*0100*/  LDC.64 R8, c[0x0][0x230] ;  /* 0x00008c00ff087b82 */ /* 0x000ee20000000a00 */
[----:B------:R-:W-:-:S05]  /*0110*/  IADD3 R13, R10, -R3, RZ ;  /* 0x800000030a0d7210 */ /* 0x000fca0007ffe0ff */
[C---:B--2---:R-:W-:Y:S02]  /*0120*/  IMAD.WIDE R14, R13.reuse, 0x4, R14 ;  /* 0x000000040d0e7825 */ /* 0x044fe400078e020e */
[----:B------:R-:W2:Y:S02]  /*0130*/  LDC.64 R6, c[0x0][0x238] ;  /* 0x00008e00ff067b82 */ /* 0x000ea40000000a00 */
[C---:B----4-:R-:W-:Y:S01]  /*0140*/  IMAD.WIDE R22, R13.reuse, 0x4, R22 ;  /* 0x000000040d167825 */ /* 0x050fe200078e0216 */
[----:B------:R4:W2:Y:S04]  /*0150*/  LDG.E.EL R0, desc[UR4][R14.64] ;  /* 0x000000040e007981 */ /* 0x0008a8000c2e1900 */
[----:B------:R-:W2:Y:S01]  /*0160*/  LDG.E.EL R11, desc[UR4][R22.64] ;  /* 0x00000004160b7981 */ /* 0x000ea2000c2e1900 */
[----:B------:R-:W2:Y:S01]  /*0170*/  LDC.64 R4, c[0x0][0x258] ;  /* 0x00009600ff047b82 */ /* 0x000ea20000000a00 */
[----:B-----5:R-:W-:-:S04]  /*0180*/  IMAD.WIDE R18, R13, 0x4, R18 ;  /* 0x000000040d127825 */ /* 0x020fc800078e0212 */
[C---:B0---4-:R-:W-:Y:S02]  /*0190*/  IMAD.WIDE R14, R10.reuse, 0x4, R24 ;  /* 0x000000040a0e7825 */ /* 0x051fe400078e0218 */
[----:B------:R-:W4:Y:S01]  /*01a0*/  LDG.E.EL R19, desc[UR4][R18.64] ;  /* 0x0000000412137981 */ /* 0x000f22000c2e1900 */
[----:B------:R-:W0:Y:S01]  /*01b0*/  LDC.64 R2, c[0x0][0x260] ;  /* 0x00009800ff027b82 */ /* 0x000e220000000a00 */
[C---:B-1----:R-:W-:Y:S02]  /*01c0*/  IMAD.WIDE R16, R13.reuse, 0x4, R16 ;  /* 0x000000040d107825 */ /* 0x042fe400078e0210 */
[----:B------:R-:W5:Y:S02]  /*01d0*/  LDG.E R14, desc[UR4][R14.64] ;  /* 0x000000040e0e7981 */ /* 0x000f64000c1e1900 */
[----:B---3--:R-:W-:Y:S02]  /*01e0*/  IMAD.WIDE R20, R10, 0x4, R20 ;  /* 0x000000040a147825 */ /* 0x008fe400078e0214 */
[----:B------:R-:W5:Y:S02]  /*01f0*/  LDG.E.EL R17, desc[UR4][R16.64] ;  /* 0x0000000410117981 */ /* 0x000f64000c2e1900 */
[----:B------:R-:W-:-:S02]  /*0200*/  IMAD.WIDE R8, R13, 0x4, R8 ;  /* 0x000000040d087825 */ /* 0x000fc400078e0208 */
[----:B------:R-:W4:Y:S02]  /*0210*/  LDG.E R12, desc[UR4][R20.64] ;  /* 0x00000004140c7981 */ /* 0x000f24000c1e1900 */
[C---:B--2---:R-:W-:Y:S02]  /*0220*/  IMAD.WIDE R6, R13.reuse, 0x4, R6 ;  /* 0x000000040d067825 */ /* 0x044fe400078e0206 */
[----:B------:R-:W2:Y:S02]  /*0230*/  LDG.E.EL R8, desc[UR4][R8.64] ;  /* 0x0000000408087981 */ /* 0x000ea4000c2e1900 */
[C---:B------:R-:W-:Y:S02]  /*0240*/  IMAD.WIDE R4, R13.reuse, 0x4, R4 ;  /* 0x000000040d047825 */ /* 0x040fe400078e0204 */
[----:B------:R-:W2:Y:S04]  /*0250*/  LDG.E.EL R7, desc[UR4][R6.64] ;  /* 0x0000000406077981 */ /* 0x000ea8000c2e1900 */
[----:B------:R1:W3:Y:S01]  /*0260*/  LDG.E.EL R4, desc[UR4][R4.64] ;  /* 0x0000000404047981 */ /* 0x0002e2000c2e1900 */
[----:B0-----:R-:W-:-:S05]  /*0270*/  IMAD.WIDE R2, R13, 0x4, R2 ;  /* 0x000000040d027825 */ /* 0x001fca00078e0202 */
[----:B------:R0:W3:Y:S01]  /*0280*/  LDG.E.EL R13, desc[UR4][R2.64] ;  /* 0x00000004020d7981 */ /* 0x0000e2000c2e1900 */
[----:B-1----:R-:W-:Y:S01]  /*0290*/  HFMA2.MMA R5, -RZ, RZ, 1.625, 0 ;  /* 0x3e800000ff057435 */ /* 0x002fe200000001ff */
[----:B0-----:R-:W0:Y:S02]  /*02a0*/  LDC.64 R2, c[0x0][0x210] ;  /* 0x00008400ff027b82 */ /* 0x001e240000000a00 */
[----:B0-----:R-:W-:-:S04]  /*02b0*/  IMAD.WIDE R2, R10, 0x4, R2 ;  /* 0x000000040a027825 */ /* 0x001fc800078e0202 */
[----:B------:R-:W-:Y:S01]  /*02c0*/  FADD R0, R0, 9.9999997473787516356e-06 ;  /* 0x3727c5ac00007421 */ /* 0x000fe20000000000 */
[----:B------:R-:W-:-:S03]  /*02d0*/  FADD R11, R11, 9.9999997473787516356e-06 ;  /* 0x3727c5ac0b0b7421 */ /* 0x000fc60000000000 */
[----:B------:R-:W0:Y:S08]  /*02e0*/  MUFU.SQRT R15, R0 ;  /* 0x00000000000f7308 */ /* 0x000e300000002000 */
[----:B------:R-:W1:Y:S01]  /*02f0*/  MUFU.SQRT R16, R11 ;  /* 0x0000000b00107308 */ /* 0x000e620000002000 */
[C---:B0-----:R-:W-:Y:S02]  /*0300*/  FSETP.GT.AND P0, PT, R15.reuse, 8.50705917302346158658e+37, PT ;  /* 0x7e8000000f00780b */ /* 0x041fe40003f04000 */
[----:B------:R-:W-:-:S02]  /*0310*/  FSETP.GEU.AND P2, PT, R15, 1.175494350822287508e-38, PT ;  /* 0x008000000f00780b */ /* 0x000fc40003f4e000 */
[C---:B-1----:R-:W-:Y:S02]  /*0320*/  FSETP.GT.AND P1, PT, R16.reuse, 8.50705917302346158658e+37, PT ;  /* 0x7e8000001000780b */ /* 0x042fe40003f24000 */
[----:B------:R-:W-:-:S07]  /*0330*/  FSETP.GEU.AND P3, PT, R16, 1.175494350822287508e-38, PT ;  /* 0x008000001000780b */ /* 0x000fce0003f6e000 */
[----:B------:R-:W-:-:S04]  /*0340*/  @P0 FMUL R15, R15, 0.25 ;  /* 0x3e8000000f0f0820 */ /* 0x000fc80000400000 */
[----:B------:R-:W-:Y:S01]  /*0350*/  @!P2 FMUL R15, R15, 16777216 ;  /* 0x4b8000000f0fa820 */ /* 0x000fe20000400000 */
[----:B------:R-:W-:-:S04]  /*0360*/  @P1 FMUL R16, R16, 0.25 ;  /* 0x3e80000010101820 */ /* 0x000fc80000400000 */
[----:B------:R-:W-:Y:S01]  /*0370*/  @!P3 FMUL R16, R16, 16777216 ;  /* 0x4b8000001010b820 */ /* 0x000fe20000400000 */
[----:B------:R-:W0:Y:S01]  /*0380*/  MUFU.RCP R15, R15 ;  /* 0x0000000f000f7308 */ /* 0x000e220000001000 */
[----:B------:R-:W-:-:S07]  /*0390*/  FSEL R0, R5, 1, P0 ;  /* 0x3f80000005007808 */ /* 0x000fce0000000000 */
[----:B------:R-:W1:Y:S01]  /*03a0*/  MUFU.RCP R16, R16 ;  /* 0x0000001000107308 */ /* 0x000e620000001000 */
[----:B------:R-:W-:Y:S01]  /*03b0*/  FSEL R5, R5, 1, P1 ;  /* 0x3f80000005057808 */ /* 0x000fe20000800000 */
[----:B------:R-:W-:-:S04]  /*03c0*/  @!P2 FMUL R0, R0, 16777216 ;  /* 0x4b8000000000a820 */ /* 0x000fc80000400000 */
[----:B------:R-:W-:Y:S01]  /*03d0*/  @!P3 FMUL R5, R5, 16777216 ;  /* 0x4b8000000505b820 */ /* 0x000fe20000400000 */
[----:B----4-:R-:W-:Y:S01]  /*03e0*/  FADD R12, R12, -R19 ;  /* 0x800000130c0c7221 */ /* 0x010fe20000000000 */
[----:B0-----:R-:W-:Y:S01]  /*03f0*/  FMUL R0, R15, R0 ;  /* 0x000000000f007220 */ /* 0x001fe20000400000 */
[----:B-----5:R-:W-:Y:S01]  /*0400*/  FADD R17, R14, -R17 ;  /* 0x800000110e117221 */ /* 0x020fe20000000000 */
[----:B-1----:R-:W-:-:S03]  /*0410*/  FMUL R5, R16, R5 ;  /* 0x0000000510057220 */ /* 0x002fc60000400000 */
[----:B------:R-:W-:Y:S01]  /*0420*/  FMUL R0, R0, R17 ;  /* 0x0000001100007220 */ /* 0x000fe20000400000 */
[----:B------:R-:W-:-:S03]  /*0430*/  FMUL R5, R5, R12 ;  /* 0x0000000c05057220 */ /* 0x000fc60000400000 */
[----:B--2---:R-:W-:Y:S01]  /*0440*/  FFMA R0, R8, R0, R7 ;  /* 0x0000000008007223 */ /* 0x004fe20000000007 */
[----:B---3--:R-:W-:-:S04]  /*0450*/  FFMA R5, R4, R5, R13 ;  /* 0x0000000504057223 */ /* 0x008fc8000000000d */
[C---:B------:R-:W-:Y:S01]  /*0460*/  FADD R4, R0.reuse, R5 ;  /* 0x0000000500047221 */ /* 0x040fe20000000000 */
[----:B------:R-:W-:-:S04]  /*0470*/  FSETP.GEU.AND P0, PT, R0, -R5, PT ;  /* 0x800000050000720b */ /* 0x000fc80003f0e000 */
[----:B------:R-:W-:-:S05]  /*0480*/  FSEL R5, R4, RZ, P0 ;  /* 0x000000ff04057208 */ /* 0x000fca0000000000 */
[----:B------:R-:W-:Y:S01]  /*0490*/  STG.E desc[UR4][R2.64], R5 ;  /* 0x0000000502007986 */ /* 0x000fe2000c101904 */
[----:B------:R-:W-:Y:S05]  /*04a0*/  EXIT ;  /* 0x000000000000794d */ /* 0x000fea0003800000 */
.L_x_0:
[----:B------:R-:W-:-:S00]  /*04b0*/  BRA `(.L_x_0) ;  /* 0xfffffffc00fc7947 */ /* 0x000fc0000383ffff */
[----:B------:R-:W-:-:S00]  /*04c0*/  NOP ;  /* 0x0000000000007918 */ /* 0x000fc00000000000 */
        /* <DEDUP_REMOVED lines=11> */
.L_x_1:


//--------------------- .nv.global.init           --------------------------
	.section	.nv.global.init,"aw",@progbits
.nv.global.init:
	.type		_$_str,@object
	.size		_$_str,(_$_str_$_2 - _$_str)
_$_str:
        /*0000*/ 	.byte	0x5f, 0x5f, 0x43, 0x55, 0x44, 0x41, 0x5f, 0x46, 0x54, 0x5a, 0x00
	.type		_$_str_$_2,@object
	.size		_$_str_$_2,(.L_1 - _$_str_$_2)
_$_str_$_2:
        /*000b*/ 	.byte	0x5f, 0x5f, 0x43, 0x55, 0x44, 0x41, 0x5f, 0x50, 0x52, 0x45, 0x43, 0x5f, 0x53, 0x51, 0x52, 0x54
        /*001b*/ 	.byte	0x00
.L_1:


//--------------------- .nv.constant0.triton_poi_fused__native_batch_norm_legit_no_training_add_relu_17 --------------------------
	.section	.nv.constant0.triton_poi_fused__native_batch_norm_legit_no_training_add_relu_17,"a",@progbits
	.sectionflags	@""
	.align	4
.nv.constant0.triton_poi_fused__native_batch_norm_legit_no_training_add_relu_17:
	.zero		620
